	.headerflags	@"EF_CUDA_TEXMODE_UNIFIED EF_CUDA_64BIT_ADDRESS EF_CUDA_ACCELERATORS EF_CUDA_SM90 EF_CUDA_VIRTUAL_SM(EF_CUDA_SM90)"
	.elftype	@"ET_EXEC"


//--------------------- .nv.info                  --------------------------
	.section	.nv.info,"",@"SHT_CUDA_INFO"
	.align	4


	//----- nvinfo : EIATTR_REGCOUNT
	.align		4
        /*0000*/ 	.byte	0x04, 0x2f
        /*0002*/ 	.short	(.L_1 - .L_0)
	.align		4
.L_0:
        /*0004*/ 	.word	index@(triton_poi_fused_addmm_relu_6)
        /*0008*/ 	.word	0x0000000c


	//----- nvinfo : EIATTR_MIN_STACK_SIZE
	.align		4
.L_1:
        /*000c*/ 	.byte	0x04, 0x12
        /*000e*/ 	.short	(.L_3 - .L_2)
	.align		4
.L_2:
        /*0010*/ 	.word	index@(triton_poi_fused_addmm_relu_6)
        /*0014*/ 	.word	0x00000000


	//----- nvinfo : EIATTR_FRAME_SIZE
	.align		4
.L_3:
        /*0018*/ 	.byte	0x04, 0x11
        /*001a*/ 	.short	(.L_5 - .L_4)
	.align		4
.L_4:
        /*001c*/ 	.word	index@(triton_poi_fused_addmm_relu_6)
        /*0020*/ 	.word	0x00000000


	//----- nvinfo : EIATTR_MIN_STACK_SIZE
	.align		4
.L_5:
        /*0024*/ 	.byte	0x04, 0x12
        /*0026*/ 	.short	(.L_7 - .L_6)
	.align		4
.L_6:
        /*0028*/ 	.word	index@(triton_poi_fused_addmm_relu_6)
        /*002c*/ 	.word	0x00000000
.L_7:


//--------------------- .nv.info.triton_poi_fused_addmm_relu_6 --------------------------
	.section	.nv.info.triton_poi_fused_addmm_relu_6,"",@"SHT_CUDA_INFO"
	.sectionflags	@""
	.align	4


	//----- nvinfo : EIATTR_CUDA_API_VERSION
	.align		4
        /*0000*/ 	.byte	0x04, 0x37
        /*0002*/ 	.short	(.L_9 - .L_8)
.L_8:
        /*0004*/ 	.word	0x0000007c


	//----- nvinfo : EIATTR_KPARAM_INFO
	.align		4
.L_9:
        /*0008*/ 	.byte	0x04, 0x17
        /*000a*/ 	.short	(.L_11 - .L_10)
.L_10:
        /*000c*/ 	.word	0x00000000
        /*0010*/ 	.short	0x0002
        /*0012*/ 	.short	0x0010
        /*0014*/ 	.byte	0x00, 0xf0, 0x11, 0x00


	//----- nvinfo : EIATTR_KPARAM_INFO
	.align		4
.L_11:
        /*0018*/ 	.byte	0x04, 0x17
        /*001a*/ 	.short	(.L_13 - .L_12)
.L_12:
        /*001c*/ 	.word	0x00000000
        /*0020*/ 	.short	0x0001
        /*0022*/ 	.short	0x0008
        /*0024*/ 	.byte	0x00, 0xf4, 0x21, 0x00


	//----- nvinfo : EIATTR_KPARAM_INFO
	.align		4
.L_13:
        /*0028*/ 	.byte	0x04, 0x17
        /*002a*/ 	.short	(.L_15 - .L_14)
.L_14:
        /*002c*/ 	.word	0x00000000
        /*0030*/ 	.short	0x0000
        /*0032*/ 	.short	0x0000
        /*0034*/ 	.byte	0x00, 0xf4, 0x21, 0x00


	//----- nvinfo : EIATTR_SPARSE_MMA_MASK
	.align		4
.L_15:
        /*0038*/ 	.byte	0x03, 0x50
        /*003a*/ 	.short	0x0000


	//----- nvinfo : EIATTR_MAXREG_COUNT
	.align		4
        /*003c*/ 	.byte	0x03, 0x1b
        /*003e*/ 	.short	0x00ff


	//----- nvinfo : EIATTR_EXIT_INSTR_OFFSETS
	.align		4
        /*0040*/ 	.byte	0x04, 0x1c
        /*0042*/ 	.short	(.L_17 - .L_16)


	//   ....[0]....
.L_16:
        /*0044*/ 	.word	0x000001b0


	//   ....[1]....
        /*0048*/ 	.word	0x000001d0


	//----- nvinfo : EIATTR_REQNTID
	.align		4
.L_17:
        /*004c*/ 	.byte	0x04, 0x10
        /*004e*/ 	.short	(.L_19 - .L_18)
.L_18:
        /*0050*/ 	.word	0x00000080
        /*0054*/ 	.word	0x00000001
        /*0058*/ 	.word	0x00000001


	//----- nvinfo : EIATTR_CBANK_PARAM_SIZE
	.align		4
.L_19:
        /*005c*/ 	.byte	0x03, 0x19
        /*005e*/ 	.short	0x0014


	//----- nvinfo : EIATTR_PARAM_CBANK
	.align		4
        /*0060*/ 	.byte	0x04, 0x0a
        /*0062*/ 	.short	(.L_21 - .L_20)
	.align		4
.L_20:
        /*0064*/ 	.word	index@(.nv.constant0.triton_poi_fused_addmm_relu_6)
        /*0068*/ 	.short	0x0210
        /*006a*/ 	.short	0x0014


	//----- nvinfo : EIATTR_SW_WAR
	.align		4
.L_21:
        /*006c*/ 	.byte	0x04, 0x36
        /*006e*/ 	.short	(.L_23 - .L_22)
.L_22:
        /*0070*/ 	.word	0x00000008
.L_23:


//--------------------- .nv.callgraph             --------------------------
	.section	.nv.callgraph,"",@"SHT_CUDA_CALLGRAPH"
	.align	4
	.sectionentsize	8
	.align		4
        /*0000*/ 	.word	0x00000000
	.align		4
        /*0004*/ 	.word	0xffffffff
	.align		4
        /*0008*/ 	.word	0x00000000
	.align		4
        /*000c*/ 	.word	0xfffffffe
	.align		4
        /*0010*/ 	.word	0x00000000
	.align		4
        /*0014*/ 	.word	0xfffffffd
	.align		4
        /*0018*/ 	.word	0x00000000
	.align		4
        /*001c*/ 	.word	0xfffffffc


//--------------------- .text.triton_poi_fused_addmm_relu_6 --------------------------
	.section	.text.triton_poi_fused_addmm_relu_6,"ax",@progbits
	.align	128
        .global         triton_poi_fused_addmm_relu_6
        .type           triton_poi_fused_addmm_relu_6,@function
        .size           triton_poi_fused_addmm_relu_6,(.L_x_1 - triton_poi_fused_addmm_relu_6)
        .other          triton_poi_fused_addmm_relu_6,@"STO_CUDA_ENTRY STV_DEFAULT"
triton_poi_fused_addmm_relu_6:
.text.triton_poi_fused_addmm_relu_6:
[----:B------:R-:W0:Y:S02]  /*0000*/  LDC R1, c[0x0][0x28] ;  /* 0x00000a00ff017b82 */ /* 0x000e240000000800 */
[----:B------:R-:W1:Y:S01]  /*0010*/  S2R R0, SR_TID.X ;  /* 0x0000000000007919 */ /* 0x000e620000002100 */
[----:B------:R-:W2:Y:S01]  /*0020*/  LDC.64 R2, c[0x0][0x210] ;  /* 0x00008400ff027b82 */ /* 0x000ea20000000a00 */
[----:B------:R-:W-:Y:S01]  /*0030*/  ULDC.64 UR4, c[0x0][0x208] ;  /* 0x0000820000047ab9 */ /* 0x000fe20000000a00 */
[----:B------:R-:W3:Y:S06]  /*0040*/  S2R R7, SR_CTAID.X ;  /* 0x0000000000077919 */ /* 0x000eec0000002500 */
[----:B------:R-:W4:Y:S01]  /*0050*/  LDC.64 R4, c[0x0][0x218] ;  /* 0x00008600ff047b82 */ /* 0x000f220000000a00 */
[----:B-1----:R-:W-:Y:S01]  /*0060*/  IMAD.SHL.U32 R0, R0, 0x2, RZ ;  /* 0x0000000200007824 */ /* 0x002fe200078e00ff */
[----:B---3--:R-:W-:-:S04]  /*0070*/  SHF.R.S32.HI R6, RZ, 0x17, R7 ;  /* 0x00000017ff067819 */ /* 0x008fc80000011407 */
[----:B------:R-:W-:-:S05]  /*0080*/  LOP3.LUT R0, R0, 0xfe, RZ, 0xc0, !PT ;  /* 0x000000fe00007812 */ /* 0x000fca00078ec0ff */
[----:B------:R-:W-:Y:S01]  /*0090*/  IMAD R7, R7, 0x100, R0 ;  /* 0x0000010007077824 */ /* 0x000fe200078e0200 */
[----:B------:R-:W-:-:S03]  /*00a0*/  SGXT R0, R6, 0x1 ;  /* 0x000000010600781a */ /* 0x000fc60000000200 */
[C---:B--2---:R-:W-:Y:S01]  /*00b0*/  IMAD.WIDE R2, R7.reuse, 0x4, R2 ;  /* 0x0000000407027825 */ /* 0x044fe200078e0202 */
[----:B------:R-:W-:Y:S02]  /*00c0*/  LEA.HI R0, R0, R7, RZ, 0x7 ;  /* 0x0000000700007211 */ /* 0x000fe400078f38ff */
[----:B------:R-:W-:Y:S02]  /*00d0*/  ISETP.GE.AND P2, PT, R7, 0x200, PT ;  /* 0x000002000700780c */ /* 0x000fe40003f46270 */
[----:B------:R-:W-:-:S05]  /*00e0*/  LOP3.LUT R0, R0, 0xffffff80, RZ, 0xc0, !PT ;  /* 0xffffff8000007812 */ /* 0x000fca00078ec0ff */
[----:B------:R-:W-:Y:S01]  /*00f0*/  IMAD.IADD R9, R7, 0x1, -R0 ;  /* 0x0000000107097824 */ /* 0x000fe200078e0a00 */
[----:B------:R-:W-:-:S03]  /*0100*/  CS2R R6, SRZ ;  /* 0x0000000000067805 */ /* 0x000fc6000001ff00 */
[----:B----4-:R-:W-:Y:S01]  /*0110*/  IMAD.WIDE R4, R9, 0x4, R4 ;  /* 0x0000000409047825 */ /* 0x010fe200078e0204 */
[----:B------:R-:W-:Y:S02]  /*0120*/  CS2R R8, SRZ ;  /* 0x0000000000087805 */ /* 0x000fe4000001ff00 */
[----:B------:R-:W2:Y:S04]  /*0130*/  @!P2 LDG.E.64 R6, desc[UR4][R2.64] ;  /* 0x000000040206a981 */ /* 0x000ea8000c1e1b00 */
[----:B------:R-:W2:Y:S02]  /*0140*/  @!P2 LDG.E.EL.64 R8, desc[UR4][R4.64] ;  /* 0x000000040408a981 */ /* 0x000ea4000c2e1b00 */
[----:B--2---:R-:W-:Y:S01]  /*0150*/  FSETP.GEU.AND P0, PT, R6, -R8, PT ;  /* 0x800000080600720b */ /* 0x004fe20003f0e000 */
[----:B------:R-:W-:Y:S01]  /*0160*/  FADD R6, R8, R6 ;  /* 0x0000000608067221 */ /* 0x000fe20000000000 */
[----:B------:R-:W-:Y:S01]  /*0170*/  FADD R0, R9, R7 ;  /* 0x0000000709007221 */ /* 0x000fe20000000000 */
[----:B------:R-:W-:-:S03]  /*0180*/  FSETP.GEU.AND P1, PT, R7, -R9, PT ;  /* 0x800000090700720b */ /* 0x000fc60003f2e000 */
[----:B------:R-:W-:Y:S02]  /*0190*/  FSEL R6, R6, RZ, P0 ;  /* 0x000000ff06067208 */ /* 0x000fe40000000000 */
[----:B------:R-:W-:Y:S01]  /*01a0*/  FSEL R7, R0, RZ, P1 ;  /* 0x000000ff00077208 */ /* 0x000fe20000800000 */
[----:B------:R-:W-:Y:S07]  /*01b0*/  @P2 EXIT ;  /* 0x000000000000294d */ /* 0x000fee0003800000 */
[----:B------:R-:W-:Y:S01]  /*01c0*/  STG.E.64 desc[UR4][R2.64], R6 ;  /* 0x0000000602007986 */ /* 0x000fe2000c101b04 */
[----:B------:R-:W-:Y:S05]  /*01d0*/  EXIT ;  /* 0x000000000000794d */ /* 0x000fea0003800000 */
.L_x_0:
[----:B------:R-:W-:-:S00]  /*01e0*/  BRA `(.L_x_0) ;  /* 0xfffffffc00fc7947 */ /* 0x000fc0000383ffff */
[----:B------:R-:W-:-:S00]  /*01f0*/  NOP ;  /* 0x0000000000007918 */ /* 0x000fc00000000000 */
        /* <DEDUP_REMOVED lines=8> */
.L_x_1:


//--------------------- .nv.constant0.triton_poi_fused_addmm_relu_6 --------------------------
	.section	.nv.constant0.triton_poi_fused_addmm_relu_6,"a",@progbits
	.sectionflags	@""
	.align	4
.nv.constant0.triton_poi_fused_addmm_relu_6:
	.zero		548
